//
// Generated by NVIDIA NVVM Compiler
//
// Compiler Build ID: CL-36424714
// Cuda compilation tools, release 13.0, V13.0.88
// Based on NVVM 20.0.0
//

.version 9.0
.target sm_100
.address_size 64

	// .globl	_Z10stencil_1dPiS_

.visible .entry _Z10stencil_1dPiS_(
	.param .u64 .ptr .align 1 _Z10stencil_1dPiS__param_0,
	.param .u64 .ptr .align 1 _Z10stencil_1dPiS__param_1
)
{
	.reg .pred 	%p<4>;
	.reg .b32 	%r<49>;
	.reg .b64 	%rd<11>;

	ld.param.u64 	%rd4, [_Z10stencil_1dPiS__param_0];
	ld.param.u64 	%rd5, [_Z10stencil_1dPiS__param_1];
	mov.u32 	%r8, %tid.x;
	mov.u32 	%r9, %ctaid.x;
	mov.u32 	%r10, %ntid.x;
	mad.lo.s32 	%r1, %r9, %r10, %r8;
	setp.gt.s32 	%p1, %r1, -1;
	@%p1 bra 	$L__BB0_5;
	add.s32 	%r12, %r1, -1;
	setp.lt.s32 	%p2, %r12, 0;
	mov.b32 	%r48, 0;
	@%p2 bra 	$L__BB0_4;
	and.b32  	%r14, %r1, -16;
	neg.s32 	%r46, %r14;
	cvta.to.global.u64 	%rd6, %rd4;
	add.s64 	%rd10, %rd6, 32;
	mov.b32 	%r48, 0;
$L__BB0_3:
	.pragma "nounroll";
	ld.global.u32 	%r15, [%rd10+-32];
	add.s32 	%r16, %r15, %r48;
	ld.global.u32 	%r17, [%rd10+-28];
	add.s32 	%r18, %r17, %r16;
	ld.global.u32 	%r19, [%rd10+-24];
	add.s32 	%r20, %r19, %r18;
	ld.global.u32 	%r21, [%rd10+-20];
	add.s32 	%r22, %r21, %r20;
	ld.global.u32 	%r23, [%rd10+-16];
	add.s32 	%r24, %r23, %r22;
	ld.global.u32 	%r25, [%rd10+-12];
	add.s32 	%r26, %r25, %r24;
	ld.global.u32 	%r27, [%rd10+-8];
	add.s32 	%r28, %r27, %r26;
	ld.global.u32 	%r29, [%rd10+-4];
	add.s32 	%r30, %r29, %r28;
	ld.global.u32 	%r31, [%rd10];
	add.s32 	%r32, %r31, %r30;
	ld.global.u32 	%r33, [%rd10+4];
	add.s32 	%r34, %r33, %r32;
	ld.global.u32 	%r35, [%rd10+8];
	add.s32 	%r36, %r35, %r34;
	ld.global.u32 	%r37, [%rd10+12];
	add.s32 	%r38, %r37, %r36;
	ld.global.u32 	%r39, [%rd10+16];
	add.s32 	%r40, %r39, %r38;
	ld.global.u32 	%r41, [%rd10+20];
	add.s32 	%r42, %r41, %r40;
	ld.global.u32 	%r43, [%rd10+24];
	add.s32 	%r44, %r43, %r42;
	ld.global.u32 	%r45, [%rd10+28];
	add.s32 	%r48, %r45, %r44;
	add.s32 	%r46, %r46, 16;
	add.s64 	%rd10, %rd10, 64;
	setp.ne.s32 	%p3, %r46, 0;
	@%p3 bra 	$L__BB0_3;
$L__BB0_4:
	cvta.to.global.u64 	%rd7, %rd5;
	mul.wide.s32 	%rd8, %r1, 4;
	add.s64 	%rd9, %rd7, %rd8;
	st.global.u32 	[%rd9], %r48;
$L__BB0_5:
	ret;

}


// ===== COMPILED SASS (sm_100) =====

	.target	sm_100

	.elftype	@"ET_EXEC"


//--------------------- .note.nv.tkinfo           --------------------------
	.section	.note.nv.tkinfo,"",@"SHT_NOTE"
	.sectionflags	@"SHF_NOTE_NV_TKINFO"
	.tkinfo
        /*0018*/ 	.word	0x00000002
        /*0030*/ 	.string	""
        /*0030*/ 	.string	"ptxas"
        /*0030*/ 	.string	"Cuda compilation tools, release 13.0, V13.0.88"
        /*0030*/ 	.string	"Build cuda_13.0.r13.0/compiler.36424714_0"
        /*0030*/ 	.string	"-arch sm_100 -m 64 "



//--------------------- .note.nv.cuinfo           --------------------------
	.section	.note.nv.cuinfo,"",@"SHT_NOTE"
	.sectionflags	@"SHF_NOTE_NV_CUINFO"
        /*0018*/ 	.short	0x0002
        /*001a*/ 	.short	0x0064
        /*001c*/ 	.short	0x0082
	.zero		2


//--------------------- .nv.info                  --------------------------
	.section	.nv.info,"",@"SHT_CUDA_INFO"
	.align	4


	//----- nvinfo : EIATTR_REGCOUNT
	.align		4
        /*0000*/ 	.byte	0x04, 0x2f
        /*0002*/ 	.short	(.L_1 - .L_0)
	.align		4
.L_0:
        /*0004*/ 	.word	index@(_Z10stencil_1dPiS_)
        /*0008*/ 	.word	0x00000019


	//----- nvinfo : EIATTR_FRAME_SIZE
	.align		4
.L_1:
        /*000c*/ 	.byte	0x04, 0x11
        /*000e*/ 	.short	(.L_3 - .L_2)
	.align		4
.L_2:
        /*0010*/ 	.word	index@(_Z10stencil_1dPiS_)
        /*0014*/ 	.word	0x00000000


	//----- nvinfo : EIATTR_MIN_STACK_SIZE
	.align		4
.L_3:
        /*0018*/ 	.byte	0x04, 0x12
        /*001a*/ 	.short	(.L_5 - .L_4)
	.align		4
.L_4:
        /*001c*/ 	.word	index@(_Z10stencil_1dPiS_)
        /*0020*/ 	.word	0x00000000
.L_5:


//--------------------- .nv.compat                --------------------------
	.section	.nv.compat,"",@"SHT_CUDA_COMPAT_INFO"
	.align	4
        /*0000*/ 	.byte	0x02, 0x09, 0x00, 0x00, 0x02, 0x02, 0x01, 0x00, 0x02, 0x05, 0x05, 0x00, 0x03, 0x07, 0x01, 0x01
        /*0010*/ 	.byte	0x02, 0x03, 0x00, 0x00, 0x02, 0x06, 0x01, 0x00, 0x04, 0x0b, 0x08, 0x00, 0x09, 0x00, 0x00, 0x00
        /*0020*/ 	.byte	0x00, 0x00, 0x00, 0x00


//--------------------- .nv.info._Z10stencil_1dPiS_ --------------------------
	.section	.nv.info._Z10stencil_1dPiS_,"",@"SHT_CUDA_INFO"
	.sectionflags	@""
	.align	4


	//----- nvinfo : EIATTR_CUDA_API_VERSION
	.align		4
        /*0000*/ 	.byte	0x04, 0x37
        /*0002*/ 	.short	(.L_7 - .L_6)
.L_6:
        /*0004*/ 	.word	0x00000082


	//----- nvinfo : EIATTR_KPARAM_INFO
	.align		4
.L_7:
        /*0008*/ 	.byte	0x04, 0x17
        /*000a*/ 	.short	(.L_9 - .L_8)
.L_8:
        /*000c*/ 	.word	0x00000000
        /*0010*/ 	.short	0x0001
        /*0012*/ 	.short	0x0008
        /*0014*/ 	.byte	0x00, 0xf5, 0x21, 0x00


	//----- nvinfo : EIATTR_KPARAM_INFO
	.align		4
.L_9:
        /*0018*/ 	.byte	0x04, 0x17
        /*001a*/ 	.short	(.L_11 - .L_10)
.L_10:
        /*001c*/ 	.word	0x00000000
        /*0020*/ 	.short	0x0000
        /*0022*/ 	.short	0x0000
        /*0024*/ 	.byte	0x00, 0xf5, 0x21, 0x00


	//----- nvinfo : EIATTR_SPARSE_MMA_MASK
	.align		4
.L_11:
        /*0028*/ 	.byte	0x03, 0x50
        /*002a*/ 	.short	0x0000


	//----- nvinfo : EIATTR_MAXREG_COUNT
	.align		4
        /*002c*/ 	.byte	0x03, 0x1b
        /*002e*/ 	.short	0x00ff


	//----- nvinfo : EIATTR_MERCURY_ISA_VERSION
	.align		4
        /*0030*/ 	.byte	0x03, 0x5f
        /*0032*/ 	.short	0x0101


	//----- nvinfo : EIATTR_VRC_CTA_INIT_COUNT
	.align		4
        /*0034*/ 	.byte	0x02, 0x4a
	.zero		1
	.zero		1


	//----- nvinfo : EIATTR_EXIT_INSTR_OFFSETS
	.align		4
        /*0038*/ 	.byte	0x04, 0x1c
        /*003a*/ 	.short	(.L_13 - .L_12)


	//   ....[0]....
.L_12:
        /*003c*/ 	.word	0x00000060


	//   ....[1]....
        /*0040*/ 	.word	0x00000370


	//----- nvinfo : EIATTR_CRS_STACK_SIZE
	.align		4
.L_13:
        /*0044*/ 	.byte	0x04, 0x1e
        /*0046*/ 	.short	(.L_15 - .L_14)
.L_14:
        /*0048*/ 	.word	0x00000000


	//----- nvinfo : EIATTR_CBANK_PARAM_SIZE
	.align		4
.L_15:
        /*004c*/ 	.byte	0x03, 0x19
        /*004e*/ 	.short	0x0010


	//----- nvinfo : EIATTR_PARAM_CBANK
	.align		4
        /*0050*/ 	.byte	0x04, 0x0a
        /*0052*/ 	.short	(.L_17 - .L_16)
	.align		4
.L_16:
        /*0054*/ 	.word	index@(.nv.constant0._Z10stencil_1dPiS_)
        /*0058*/ 	.short	0x0380
        /*005a*/ 	.short	0x0010


	//----- nvinfo : EIATTR_SW_WAR
	.align		4
.L_17:
        /*005c*/ 	.byte	0x04, 0x36
        /*005e*/ 	.short	(.L_19 - .L_18)
.L_18:
        /*0060*/ 	.word	0x00000008
.L_19:


//--------------------- .nv.callgraph             --------------------------
	.section	.nv.callgraph,"",@"SHT_CUDA_CALLGRAPH"
	.align	4
	.sectionentsize	8
	.align		4
        /*0000*/ 	.word	0x00000000
	.align		4
        /*0004*/ 	.word	0xffffffff
	.align		4
        /*0008*/ 	.word	0x00000000
	.align		4
        /*000c*/ 	.word	0xfffffffe
	.align		4
        /*0010*/ 	.word	0x00000000
	.align		4
        /*0014*/ 	.word	0xfffffffd
	.align		4
        /*0018*/ 	.word	0x00000000
	.align		4
        /*001c*/ 	.word	0xfffffffc


//--------------------- .text._Z10stencil_1dPiS_  --------------------------
	.section	.text._Z10stencil_1dPiS_,"ax",@progbits
	.align	128
        .global         _Z10stencil_1dPiS_
        .type           _Z10stencil_1dPiS_,@function
        .size           _Z10stencil_1dPiS_,(.L_x_4 - _Z10stencil_1dPiS_)
        .other          _Z10stencil_1dPiS_,@"STO_CUDA_ENTRY STV_DEFAULT"
_Z10stencil_1dPiS_:
.text._Z10stencil_1dPiS_:
[----:B------:R-:W-:Y:S01]  /*0000*/  LDC R1, c[0x0][0x37c] ;  /* 0x0000df00ff017b82 */ /* 0x000fe20000000800 */
[----:B------:R-:W0:Y:S07]  /*0010*/  S2R R5, SR_TID.X ;  /* 0x0000000000057919 */ /* 0x000e2e0000002100 */
[----:B------:R-:W0:Y:S08]  /*0020*/  S2UR UR4, SR_CTAID.X ;  /* 0x00000000000479c3 */ /* 0x000e300000002500 */
[----:B------:R-:W0:Y:S02]  /*0030*/  LDC R0, c[0x0][0x360] ;  /* 0x0000d800ff007b82 */ /* 0x000e240000000800 */
[----:B0-----:R-:W-:-:S05]  /*0040*/  IMAD R5, R0, UR4, R5 ;  /* 0x0000000400057c24 */ /* 0x001fca000f8e0205 */
[----:B------:R-:W-:-:S13]  /*0050*/  ISETP.GT.AND P0, PT, R5, -0x1, PT ;  /* 0xffffffff0500780c */ /* 0x000fda0003f04270 */
[----:B------:R-:W-:Y:S05]  /*0060*/  @P0 EXIT ;  /* 0x000000000000094d */ /* 0x000fea0003800000 */
[----:B------:R-:W0:Y:S01]  /*0070*/  LDC.64 R2, c[0x0][0x388] ;  /* 0x0000e200ff027b82 */ /* 0x000e220000000a00 */
[C---:B------:R-:W-:Y:S01]  /*0080*/  VIADD R0, R5.reuse, 0xffffffff ;  /* 0xffffffff05007836 */ /* 0x040fe20000000000 */
[----:B------:R-:W1:Y:S01]  /*0090*/  LDCU.64 UR6, c[0x0][0x358] ;  /* 0x00006b00ff0677ac */ /* 0x000e620008000a00 */
[----:B------:R-:W-:Y:S01]  /*00a0*/  BSSY.RECONVERGENT B0, `(.L_x_0) ;  /* 0x000002b000007945 */ /* 0x000fe20003800200 */
[----:B------:R-:W-:Y:S02]  /*00b0*/  IMAD.MOV.U32 R9, RZ, RZ, RZ ;  /* 0x000000ffff097224 */ /* 0x000fe400078e00ff */
[----:B------:R-:W-:Y:S01]  /*00c0*/  ISETP.GE.AND P0, PT, R0, RZ, PT ;  /* 0x000000ff0000720c */ /* 0x000fe20003f06270 */
[----:B0-----:R-:W-:-:S12]  /*00d0*/  IMAD.WIDE R2, R5, 0x4, R2 ;  /* 0x0000000405027825 */ /* 0x001fd800078e0202 */
[----:B-1----:R-:W-:Y:S05]  /*00e0*/  @!P0 BRA `(.L_x_1) ;  /* 0x0000000000988947 */ /* 0x002fea0003800000 */
[----:B------:R-:W0:Y:S01]  /*00f0*/  LDCU.64 UR4, c[0x0][0x380] ;  /* 0x00007000ff0477ac */ /* 0x000e220008000a00 */
[----:B------:R-:W-:Y:S01]  /*0100*/  LOP3.LUT R0, R5, 0xfffffff0, RZ, 0xc0, !PT ;  /* 0xfffffff005007812 */ /* 0x000fe200078ec0ff */
[----:B------:R-:W-:-:S04]  /*0110*/  IMAD.MOV.U32 R9, RZ, RZ, RZ ;  /* 0x000000ffff097224 */ /* 0x000fc800078e00ff */
[----:B------:R-:W-:Y:S01]  /*0120*/  IMAD.MOV R0, RZ, RZ, -R0 ;  /* 0x000000ffff007224 */ /* 0x000fe200078e0a00 */
[----:B0-----:R-:W-:-:S04]  /*0130*/  UIADD3 UR4, UP0, UPT, UR4, 0x20, URZ ;  /* 0x0000002004047890 */ /* 0x001fc8000ff1e0ff */
[----:B------:R-:W-:Y:S02]  /*0140*/  UIADD3.X UR5, UPT, UPT, URZ, UR5, URZ, UP0, !UPT ;  /* 0x00000005ff057290 */ /* 0x000fe400087fe4ff */
[----:B------:R-:W-:-:S04]  /*0150*/  IMAD.U32 R10, RZ, RZ, UR4 ;  /* 0x00000004ff0a7e24 */ /* 0x000fc8000f8e00ff */
[----:B------:R-:W-:-:S07]  /*0160*/  IMAD.U32 R5, RZ, RZ, UR5 ;  /* 0x00000005ff057e24 */ /* 0x000fce000f8e00ff */
.L_x_2:
[----:B------:R-:W-:-:S05]  /*0170*/  IMAD.MOV.U32 R4, RZ, RZ, R10 ;  /* 0x000000ffff047224 */ /* 0x000fca00078e000a */
[----:B------:R-:W2:Y:S04]  /*0180*/  LDG.E R8, desc[UR6][R4.64+-0x20] ;  /* 0xffffe00604087981 */ /* 0x000ea8000c1e1900 */
[----:B------:R-:W2:Y:S04]  /*0190*/  LDG.E R10, desc[UR6][R4.64+-0x1c] ;  /* 0xffffe406040a7981 */ /* 0x000ea8000c1e1900 */
[----:B------:R-:W3:Y:S04]  /*01a0*/  LDG.E R11, desc[UR6][R4.64+-0x18] ;  /* 0xffffe806040b7981 */ /* 0x000ee8000c1e1900 */
[----:B------:R-:W3:Y:S04]  /*01b0*/  LDG.E R12, desc[UR6][R4.64+-0x14] ;  /* 0xffffec06040c7981 */ /* 0x000ee8000c1e1900 */
[----:B------:R-:W4:Y:S04]  /*01c0*/  LDG.E R13, desc[UR6][R4.64+-0x10] ;  /* 0xfffff006040d7981 */ /* 0x000f28000c1e1900 */
[----:B------:R-:W4:Y:S04]  /*01d0*/  LDG.E R14, desc[UR6][R4.64+-0xc] ;  /* 0xfffff406040e7981 */ /* 0x000f28000c1e1900 */
[----:B------:R-:W5:Y:S04]  /*01e0*/  LDG.E R15, desc[UR6][R4.64+-0x8] ;  /* 0xfffff806040f7981 */ /* 0x000f68000c1e1900 */
        /* <DEDUP_REMOVED lines=8> */
[----:B------:R0:W5:Y:S01]  /*0270*/  LDG.E R7, desc[UR6][R4.64+0x1c] ;  /* 0x00001c0604077981 */ /* 0x000162000c1e1900 */
[----:B------:R-:W-:-:S05]  /*0280*/  VIADD R0, R0, 0x10 ;  /* 0x0000001000007836 */ /* 0x000fca0000000000 */
[----:B------:R-:W-:Y:S02]  /*0290*/  ISETP.NE.AND P0, PT, R0, RZ, PT ;  /* 0x000000ff0000720c */ /* 0x000fe40003f05270 */
[----:B--2---:R-:W-:Y:S02]  /*02a0*/  IADD3 R8, PT, PT, R10, R8, R9 ;  /* 0x000000080a087210 */ /* 0x004fe40007ffe009 */
[----:B------:R-:W-:-:S05]  /*02b0*/  IADD3 R10, P1, PT, R4, 0x40, RZ ;  /* 0x00000040040a7810 */ /* 0x000fca0007f3e0ff */
[----:B0-----:R-:W-:Y:S01]  /*02c0*/  IMAD.X R5, RZ, RZ, R5, P1 ;  /* 0x000000ffff057224 */ /* 0x001fe200008e0605 */
[----:B---3--:R-:W-:-:S04]  /*02d0*/  IADD3 R8, PT, PT, R12, R11, R8 ;  /* 0x0000000b0c087210 */ /* 0x008fc80007ffe008 */
[----:B----4-:R-:W-:-:S04]  /*02e0*/  IADD3 R8, PT, PT, R14, R13, R8 ;  /* 0x0000000d0e087210 */ /* 0x010fc80007ffe008 */
[----:B-----5:R-:W-:-:S04]  /*02f0*/  IADD3 R8, PT, PT, R16, R15, R8 ;  /* 0x0000000f10087210 */ /* 0x020fc80007ffe008 */
[----:B------:R-:W-:-:S04]  /*0300*/  IADD3 R8, PT, PT, R18, R17, R8 ;  /* 0x0000001112087210 */ /* 0x000fc80007ffe008 */
[----:B------:R-:W-:-:S04]  /*0310*/  IADD3 R8, PT, PT, R20, R19, R8 ;  /* 0x0000001314087210 */ /* 0x000fc80007ffe008 */
[----:B------:R-:W-:-:S04]  /*0320*/  IADD3 R8, PT, PT, R22, R21, R8 ;  /* 0x0000001516087210 */ /* 0x000fc80007ffe008 */
[----:B------:R-:W-:Y:S01]  /*0330*/  IADD3 R9, PT, PT, R7, R6, R8 ;  /* 0x0000000607097210 */ /* 0x000fe20007ffe008 */
[----:B------:R-:W-:Y:S06]  /*0340*/  @P0 BRA `(.L_x_2) ;  /* 0xfffffffc00880947 */ /* 0x000fec000383ffff */
.L_x_1:
[----:B------:R-:W-:Y:S05]  /*0350*/  BSYNC.RECONVERGENT B0 ;  /* 0x0000000000007941 */ /* 0x000fea0003800200 */
.L_x_0:
[----:B------:R-:W-:Y:S01]  /*0360*/  STG.E desc[UR6][R2.64], R9 ;  /* 0x0000000902007986 */ /* 0x000fe2000c101906 */
[----:B------:R-:W-:Y:S05]  /*0370*/  EXIT ;  /* 0x000000000000794d */ /* 0x000fea0003800000 */
.L_x_3:
[----:B------:R-:W-:-:S00]  /*0380*/  BRA `(.L_x_3) ;  /* 0xfffffffc00fc7947 */ /* 0x000fc0000383ffff */
[----:B------:R-:W-:-:S00]  /*0390*/  NOP ;  /* 0x0000000000007918 */ /* 0x000fc00000000000 */
        /* <DEDUP_REMOVED lines=14> */
.L_x_4:


//--------------------- .nv.shared.reserved.0     --------------------------
	.section	.nv.shared.reserved.0,"aw",@nobits
	.weak		__nv_reservedSMEM_offset_0_alias
	.size		__nv_reservedSMEM_offset_0_alias, 0, 64
	.other		__nv_reservedSMEM_offset_0_alias,@"STO_CUDA_RESERVED_SHARED STV_DEFAULT"
__nv_reservedSMEM_offset_0_alias:
	.zero		0
	.zero		64


//--------------------- .nv.constant0._Z10stencil_1dPiS_ --------------------------
	.section	.nv.constant0._Z10stencil_1dPiS_,"a",@progbits
	.sectionflags	@""
	.align	4
.nv.constant0._Z10stencil_1dPiS_:
	.zero		912


//--------------------- SYMBOLS --------------------------

	.type		.nv.reservedSmem.offset0,@object
	.size		.nv.reservedSmem.offset0,0x4
